//
// Generated by NVIDIA NVVM Compiler
//
// Compiler Build ID: CL-36424714
// Cuda compilation tools, release 13.0, V13.0.88
// Based on NVVM 20.0.0
//

.version 9.0
.target sm_100
.address_size 64

	// .globl	_Z4scanPfS_j
// _ZZ4scanPfS_jE7section has been demoted

.visible .entry _Z4scanPfS_j(
	.param .u64 .ptr .align 1 _Z4scanPfS_j_param_0,
	.param .u64 .ptr .align 1 _Z4scanPfS_j_param_1,
	.param .u32 _Z4scanPfS_j_param_2
)
{
	.reg .pred 	%p<2>;
	.reg .b32 	%r<9>;
	.reg .b32 	%f<4>;
	.reg .b64 	%rd<9>;
	// demoted variable
	.shared .align 4 .b8 _ZZ4scanPfS_jE7section[4096];
	ld.param.u64 	%rd1, [_Z4scanPfS_j_param_0];
	ld.param.u64 	%rd2, [_Z4scanPfS_j_param_1];
	ld.param.u32 	%r4, [_Z4scanPfS_j_param_2];
	mov.u32 	%r5, %ntid.x;
	mov.u32 	%r6, %ctaid.x;
	mov.u32 	%r1, %tid.x;
	mad.lo.s32 	%r2, %r5, %r6, %r1;
	setp.ge.u32 	%p1, %r2, %r4;
	shl.b32 	%r7, %r1, 2;
	mov.u32 	%r8, _ZZ4scanPfS_jE7section;
	add.s32 	%r3, %r8, %r7;
	@%p1 bra 	$L__BB0_2;
	cvta.to.global.u64 	%rd3, %rd2;
	mul.wide.s32 	%rd4, %r2, 4;
	add.s64 	%rd5, %rd3, %rd4;
	ld.global.f32 	%f1, [%rd5];
	st.shared.f32 	[%r3], %f1;
$L__BB0_2:
	cvta.to.global.u64 	%rd6, %rd1;
	bar.sync 	0;
	ld.shared.f32 	%f2, [%r3];
	add.f32 	%f3, %f2, 0f3F800000;
	st.shared.f32 	[%r3], %f3;
	mul.wide.u32 	%rd7, %r1, 4;
	add.s64 	%rd8, %rd6, %rd7;
	st.global.f32 	[%rd8], %f3;
	ret;

}


// ===== COMPILED SASS (sm_100) =====

	.target	sm_100

	.elftype	@"ET_EXEC"


//--------------------- .note.nv.tkinfo           --------------------------
	.section	.note.nv.tkinfo,"",@"SHT_NOTE"
	.sectionflags	@"SHF_NOTE_NV_TKINFO"
	.tkinfo
        /*0018*/ 	.word	0x00000002
        /*0030*/ 	.string	""
        /*0030*/ 	.string	"ptxas"
        /*0030*/ 	.string	"Cuda compilation tools, release 13.0, V13.0.88"
        /*0030*/ 	.string	"Build cuda_13.0.r13.0/compiler.36424714_0"
        /*0030*/ 	.string	"-arch sm_100 -m 64 "



//--------------------- .note.nv.cuinfo           --------------------------
	.section	.note.nv.cuinfo,"",@"SHT_NOTE"
	.sectionflags	@"SHF_NOTE_NV_CUINFO"
        /*0018*/ 	.short	0x0002
        /*001a*/ 	.short	0x0064
        /*001c*/ 	.short	0x0082
	.zero		2


//--------------------- .nv.info                  --------------------------
	.section	.nv.info,"",@"SHT_CUDA_INFO"
	.align	4


	//----- nvinfo : EIATTR_REGCOUNT
	.align		4
        /*0000*/ 	.byte	0x04, 0x2f
        /*0002*/ 	.short	(.L_1 - .L_0)
	.align		4
.L_0:
        /*0004*/ 	.word	index@(_Z4scanPfS_j)
        /*0008*/ 	.word	0x0000000b


	//----- nvinfo : EIATTR_FRAME_SIZE
	.align		4
.L_1:
        /*000c*/ 	.byte	0x04, 0x11
        /*000e*/ 	.short	(.L_3 - .L_2)
	.align		4
.L_2:
        /*0010*/ 	.word	index@(_Z4scanPfS_j)
        /*0014*/ 	.word	0x00000000


	//----- nvinfo : EIATTR_MIN_STACK_SIZE
	.align		4
.L_3:
        /*0018*/ 	.byte	0x04, 0x12
        /*001a*/ 	.short	(.L_5 - .L_4)
	.align		4
.L_4:
        /*001c*/ 	.word	index@(_Z4scanPfS_j)
        /*0020*/ 	.word	0x00000000
.L_5:


//--------------------- .nv.compat                --------------------------
	.section	.nv.compat,"",@"SHT_CUDA_COMPAT_INFO"
	.align	4
        /*0000*/ 	.byte	0x02, 0x09, 0x00, 0x00, 0x02, 0x02, 0x01, 0x00, 0x02, 0x05, 0x05, 0x00, 0x03, 0x07, 0x01, 0x01
        /*0010*/ 	.byte	0x02, 0x03, 0x00, 0x00, 0x02, 0x06, 0x01, 0x00, 0x04, 0x0b, 0x08, 0x00, 0x09, 0x00, 0x00, 0x00
        /*0020*/ 	.byte	0x00, 0x00, 0x00, 0x00


//--------------------- .nv.info._Z4scanPfS_j     --------------------------
	.section	.nv.info._Z4scanPfS_j,"",@"SHT_CUDA_INFO"
	.sectionflags	@""
	.align	4


	//----- nvinfo : EIATTR_CUDA_API_VERSION
	.align		4
        /*0000*/ 	.byte	0x04, 0x37
        /*0002*/ 	.short	(.L_7 - .L_6)
.L_6:
        /*0004*/ 	.word	0x00000082


	//----- nvinfo : EIATTR_KPARAM_INFO
	.align		4
.L_7:
        /*0008*/ 	.byte	0x04, 0x17
        /*000a*/ 	.short	(.L_9 - .L_8)
.L_8:
        /*000c*/ 	.word	0x00000000
        /*0010*/ 	.short	0x0002
        /*0012*/ 	.short	0x0010
        /*0014*/ 	.byte	0x00, 0xf0, 0x11, 0x00


	//----- nvinfo : EIATTR_KPARAM_INFO
	.align		4
.L_9:
        /*0018*/ 	.byte	0x04, 0x17
        /*001a*/ 	.short	(.L_11 - .L_10)
.L_10:
        /*001c*/ 	.word	0x00000000
        /*0020*/ 	.short	0x0001
        /*0022*/ 	.short	0x0008
        /*0024*/ 	.byte	0x00, 0xf5, 0x21, 0x00


	//----- nvinfo : EIATTR_KPARAM_INFO
	.align		4
.L_11:
        /*0028*/ 	.byte	0x04, 0x17
        /*002a*/ 	.short	(.L_13 - .L_12)
.L_12:
        /*002c*/ 	.word	0x00000000
        /*0030*/ 	.short	0x0000
        /*0032*/ 	.short	0x0000
        /*0034*/ 	.byte	0x00, 0xf5, 0x21, 0x00


	//----- nvinfo : EIATTR_SPARSE_MMA_MASK
	.align		4
.L_13:
        /*0038*/ 	.byte	0x03, 0x50
        /*003a*/ 	.short	0x0000


	//----- nvinfo : EIATTR_MAXREG_COUNT
	.align		4
        /*003c*/ 	.byte	0x03, 0x1b
        /*003e*/ 	.short	0x00ff


	//----- nvinfo : EIATTR_NUM_BARRIERS
	.align		4
        /*0040*/ 	.byte	0x02, 0x4c
        /*0042*/ 	.byte	0x01
	.zero		1


	//----- nvinfo : EIATTR_MERCURY_ISA_VERSION
	.align		4
        /*0044*/ 	.byte	0x03, 0x5f
        /*0046*/ 	.short	0x0101


	//----- nvinfo : EIATTR_VRC_CTA_INIT_COUNT
	.align		4
        /*0048*/ 	.byte	0x02, 0x4a
	.zero		1
	.zero		1


	//----- nvinfo : EIATTR_EXIT_INSTR_OFFSETS
	.align		4
        /*004c*/ 	.byte	0x04, 0x1c
        /*004e*/ 	.short	(.L_15 - .L_14)


	//   ....[0]....
.L_14:
        /*0050*/ 	.word	0x00000170


	//----- nvinfo : EIATTR_CBANK_PARAM_SIZE
	.align		4
.L_15:
        /*0054*/ 	.byte	0x03, 0x19
        /*0056*/ 	.short	0x0014


	//----- nvinfo : EIATTR_PARAM_CBANK
	.align		4
        /*0058*/ 	.byte	0x04, 0x0a
        /*005a*/ 	.short	(.L_17 - .L_16)
	.align		4
.L_16:
        /*005c*/ 	.word	index@(.nv.constant0._Z4scanPfS_j)
        /*0060*/ 	.short	0x0380
        /*0062*/ 	.short	0x0014


	//----- nvinfo : EIATTR_SW_WAR
	.align		4
.L_17:
        /*0064*/ 	.byte	0x04, 0x36
        /*0066*/ 	.short	(.L_19 - .L_18)
.L_18:
        /*0068*/ 	.word	0x00000008
.L_19:


//--------------------- .nv.callgraph             --------------------------
	.section	.nv.callgraph,"",@"SHT_CUDA_CALLGRAPH"
	.align	4
	.sectionentsize	8
	.align		4
        /*0000*/ 	.word	0x00000000
	.align		4
        /*0004*/ 	.word	0xffffffff
	.align		4
        /*0008*/ 	.word	0x00000000
	.align		4
        /*000c*/ 	.word	0xfffffffe
	.align		4
        /*0010*/ 	.word	0x00000000
	.align		4
        /*0014*/ 	.word	0xfffffffd
	.align		4
        /*0018*/ 	.word	0x00000000
	.align		4
        /*001c*/ 	.word	0xfffffffc


//--------------------- .text._Z4scanPfS_j        --------------------------
	.section	.text._Z4scanPfS_j,"ax",@progbits
	.align	128
        .global         _Z4scanPfS_j
        .type           _Z4scanPfS_j,@function
        .size           _Z4scanPfS_j,(.L_x_1 - _Z4scanPfS_j)
        .other          _Z4scanPfS_j,@"STO_CUDA_ENTRY STV_DEFAULT"
_Z4scanPfS_j:
.text._Z4scanPfS_j:
[----:B------:R-:W-:Y:S01]  /*0000*/  LDC R1, c[0x0][0x37c] ;  /* 0x0000df00ff017b82 */ /* 0x000fe20000000800 */
[----:B------:R-:W0:Y:S01]  /*0010*/  S2R R5, SR_CTAID.X ;  /* 0x0000000000057919 */ /* 0x000e220000002500 */
[----:B------:R-:W0:Y:S01]  /*0020*/  LDCU UR4, c[0x0][0x360] ;  /* 0x00006c00ff0477ac */ /* 0x000e220008000800 */
[----:B------:R-:W0:Y:S01]  /*0030*/  S2R R8, SR_TID.X ;  /* 0x0000000000087919 */ /* 0x000e220000002100 */
[----:B------:R-:W1:Y:S01]  /*0040*/  LDCU UR5, c[0x0][0x390] ;  /* 0x00007200ff0577ac */ /* 0x000e620008000800 */
[----:B------:R-:W2:Y:S01]  /*0050*/  LDCU.64 UR6, c[0x0][0x358] ;  /* 0x00006b00ff0677ac */ /* 0x000ea20008000a00 */
[----:B0-----:R-:W-:-:S05]  /*0060*/  IMAD R5, R5, UR4, R8 ;  /* 0x0000000405057c24 */ /* 0x001fca000f8e0208 */
[----:B-1----:R-:W-:-:S13]  /*0070*/  ISETP.GE.U32.AND P0, PT, R5, UR5, PT ;  /* 0x0000000505007c0c */ /* 0x002fda000bf06070 */
[----:B------:R-:W0:Y:S02]  /*0080*/  @!P0 LDC.64 R2, c[0x0][0x388] ;  /* 0x0000e200ff028b82 */ /* 0x000e240000000a00 */
[----:B0-----:R-:W-:-:S06]  /*0090*/  @!P0 IMAD.WIDE R2, R5, 0x4, R2 ;  /* 0x0000000405028825 */ /* 0x001fcc00078e0202 */
[----:B------:R-:W0:Y:S01]  /*00a0*/  S2UR UR5, SR_CgaCtaId ;  /* 0x00000000000579c3 */ /* 0x000e220000008800 */
[----:B--2---:R-:W2:Y:S01]  /*00b0*/  @!P0 LDG.E R3, desc[UR6][R2.64] ;  /* 0x0000000602038981 */ /* 0x004ea2000c1e1900 */
[----:B------:R-:W-:-:S06]  /*00c0*/  UMOV UR4, 0x400 ;  /* 0x0000040000047882 */ /* 0x000fcc0000000000 */
[----:B------:R-:W1:Y:S01]  /*00d0*/  LDC.64 R4, c[0x0][0x380] ;  /* 0x0000e000ff047b82 */ /* 0x000e620000000a00 */
[----:B0-----:R-:W-:-:S06]  /*00e0*/  ULEA UR4, UR5, UR4, 0x18 ;  /* 0x0000000405047291 */ /* 0x001fcc000f8ec0ff */
[C---:B------:R-:W-:Y:S01]  /*00f0*/  LEA R0, R8.reuse, UR4, 0x2 ;  /* 0x0000000408007c11 */ /* 0x040fe2000f8e10ff */
[----:B-1----:R-:W-:-:S04]  /*0100*/  IMAD.WIDE.U32 R4, R8, 0x4, R4 ;  /* 0x0000000408047825 */ /* 0x002fc800078e0004 */
[----:B--2---:R-:W-:Y:S01]  /*0110*/  @!P0 STS [R0], R3 ;  /* 0x0000000300008388 */ /* 0x004fe20000000800 */
[----:B------:R-:W-:Y:S06]  /*0120*/  BAR.SYNC.DEFER_BLOCKING 0x0 ;  /* 0x0000000000007b1d */ /* 0x000fec0000010000 */
[----:B------:R-:W0:Y:S02]  /*0130*/  LDS R6, [R0] ;  /* 0x0000000000067984 */ /* 0x000e240000000800 */
[----:B0-----:R-:W-:-:S05]  /*0140*/  FADD R7, R6, 1 ;  /* 0x3f80000006077421 */ /* 0x001fca0000000000 */
[----:B------:R-:W-:Y:S04]  /*0150*/  STS [R0], R7 ;  /* 0x0000000700007388 */ /* 0x000fe80000000800 */
[----:B------:R-:W-:Y:S01]  /*0160*/  STG.E desc[UR6][R4.64], R7 ;  /* 0x0000000704007986 */ /* 0x000fe2000c101906 */
[----:B------:R-:W-:Y:S05]  /*0170*/  EXIT ;  /* 0x000000000000794d */ /* 0x000fea0003800000 */
.L_x_0:
[----:B------:R-:W-:-:S00]  /*0180*/  BRA `(.L_x_0) ;  /* 0xfffffffc00fc7947 */ /* 0x000fc0000383ffff */
[----:B------:R-:W-:-:S00]  /*0190*/  NOP ;  /* 0x0000000000007918 */ /* 0x000fc00000000000 */
        /* <DEDUP_REMOVED lines=14> */
.L_x_1:


//--------------------- .nv.shared._Z4scanPfS_j   --------------------------
	.section	.nv.shared._Z4scanPfS_j,"aw",@nobits
	.sectionflags	@""
	.align	4
.nv.shared._Z4scanPfS_j:
	.zero		5120


//--------------------- .nv.shared.reserved.0     --------------------------
	.section	.nv.shared.reserved.0,"aw",@nobits
	.weak		__nv_reservedSMEM_offset_0_alias
	.size		__nv_reservedSMEM_offset_0_alias, 0, 64
	.other		__nv_reservedSMEM_offset_0_alias,@"STO_CUDA_RESERVED_SHARED STV_DEFAULT"
__nv_reservedSMEM_offset_0_alias:
	.zero		0
	.zero		64


//--------------------- .nv.constant0._Z4scanPfS_j --------------------------
	.section	.nv.constant0._Z4scanPfS_j,"a",@progbits
	.sectionflags	@""
	.align	4
.nv.constant0._Z4scanPfS_j:
	.zero		916


//--------------------- SYMBOLS --------------------------

	.type		.nv.reservedSmem.offset0,@object
	.size		.nv.reservedSmem.offset0,0x4
	.type		.nv.reservedSmem.cap,@object
	.size		.nv.reservedSmem.cap,0x4
